//
// Generated by NVIDIA NVVM Compiler
//
// Compiler Build ID: CL-36424714
// Cuda compilation tools, release 13.0, V13.0.88
// Based on NVVM 20.0.0
//

.version 9.0
.target sm_100
.address_size 64

	// .globl	_Z6MatMulPfS_S_ii

.visible .entry _Z6MatMulPfS_S_ii(
	.param .u64 .ptr .align 1 _Z6MatMulPfS_S_ii_param_0,
	.param .u64 .ptr .align 1 _Z6MatMulPfS_S_ii_param_1,
	.param .u64 .ptr .align 1 _Z6MatMulPfS_S_ii_param_2,
	.param .u32 _Z6MatMulPfS_S_ii_param_3,
	.param .u32 _Z6MatMulPfS_S_ii_param_4
)
{
	.reg .pred 	%p<5>;
	.reg .b32 	%r<11>;
	.reg .b32 	%f<5>;
	.reg .b64 	%rd<15>;

	ld.param.u64 	%rd2, [_Z6MatMulPfS_S_ii_param_0];
	ld.param.u64 	%rd3, [_Z6MatMulPfS_S_ii_param_1];
	ld.param.u64 	%rd4, [_Z6MatMulPfS_S_ii_param_2];
	ld.param.u32 	%r3, [_Z6MatMulPfS_S_ii_param_3];
	ld.param.u32 	%r4, [_Z6MatMulPfS_S_ii_param_4];
	cvta.to.global.u64 	%rd1, %rd4;
	mov.u32 	%r5, %ntid.x;
	mov.u32 	%r6, %ctaid.x;
	mov.u32 	%r7, %tid.x;
	mad.lo.s32 	%r1, %r5, %r6, %r7;
	div.s32 	%r2, %r1, %r4;
	setp.ge.s32 	%p1, %r1, %r4;
	@%p1 bra 	$L__BB0_2;
	mul.wide.s32 	%rd5, %r1, 4;
	add.s64 	%rd6, %rd1, %rd5;
	mov.b32 	%r8, 0;
	st.global.u32 	[%rd6], %r8;
$L__BB0_2:
	bar.sync 	0;
	mul.lo.s32 	%r9, %r4, %r3;
	setp.ge.s32 	%p2, %r1, %r9;
	setp.ge.s32 	%p3, %r2, %r3;
	or.pred  	%p4, %p2, %p3;
	@%p4 bra 	$L__BB0_4;
	rem.s32 	%r10, %r1, %r4;
	mul.wide.s32 	%rd7, %r10, 4;
	add.s64 	%rd8, %rd1, %rd7;
	cvta.to.global.u64 	%rd9, %rd2;
	mul.wide.s32 	%rd10, %r2, 4;
	add.s64 	%rd11, %rd9, %rd10;
	ld.global.f32 	%f1, [%rd11];
	cvta.to.global.u64 	%rd12, %rd3;
	mul.wide.s32 	%rd13, %r1, 4;
	add.s64 	%rd14, %rd12, %rd13;
	ld.global.f32 	%f2, [%rd14];
	mul.f32 	%f3, %f1, %f2;
	atom.global.add.f32 	%f4, [%rd8], %f3;
$L__BB0_4:
	ret;

}


// ===== COMPILED SASS (sm_100) =====

	.target	sm_100

	.elftype	@"ET_EXEC"


//--------------------- .note.nv.tkinfo           --------------------------
	.section	.note.nv.tkinfo,"",@"SHT_NOTE"
	.sectionflags	@"SHF_NOTE_NV_TKINFO"
	.tkinfo
        /*0018*/ 	.word	0x00000002
        /*0030*/ 	.string	""
        /*0030*/ 	.string	"ptxas"
        /*0030*/ 	.string	"Cuda compilation tools, release 13.0, V13.0.88"
        /*0030*/ 	.string	"Build cuda_13.0.r13.0/compiler.36424714_0"
        /*0030*/ 	.string	"-arch sm_100 -m 64 "



//--------------------- .note.nv.cuinfo           --------------------------
	.section	.note.nv.cuinfo,"",@"SHT_NOTE"
	.sectionflags	@"SHF_NOTE_NV_CUINFO"
        /*0018*/ 	.short	0x0002
        /*001a*/ 	.short	0x0064
        /*001c*/ 	.short	0x0082
	.zero		2


//--------------------- .nv.info                  --------------------------
	.section	.nv.info,"",@"SHT_CUDA_INFO"
	.align	4


	//----- nvinfo : EIATTR_REGCOUNT
	.align		4
        /*0000*/ 	.byte	0x04, 0x2f
        /*0002*/ 	.short	(.L_1 - .L_0)
	.align		4
.L_0:
        /*0004*/ 	.word	index@(_Z6MatMulPfS_S_ii)
        /*0008*/ 	.word	0x00000010


	//----- nvinfo : EIATTR_FRAME_SIZE
	.align		4
.L_1:
        /*000c*/ 	.byte	0x04, 0x11
        /*000e*/ 	.short	(.L_3 - .L_2)
	.align		4
.L_2:
        /*0010*/ 	.word	index@(_Z6MatMulPfS_S_ii)
        /*0014*/ 	.word	0x00000000


	//----- nvinfo : EIATTR_MIN_STACK_SIZE
	.align		4
.L_3:
        /*0018*/ 	.byte	0x04, 0x12
        /*001a*/ 	.short	(.L_5 - .L_4)
	.align		4
.L_4:
        /*001c*/ 	.word	index@(_Z6MatMulPfS_S_ii)
        /*0020*/ 	.word	0x00000000
.L_5:


//--------------------- .nv.compat                --------------------------
	.section	.nv.compat,"",@"SHT_CUDA_COMPAT_INFO"
	.align	4
        /*0000*/ 	.byte	0x02, 0x09, 0x00, 0x00, 0x02, 0x02, 0x01, 0x00, 0x02, 0x05, 0x05, 0x00, 0x03, 0x07, 0x01, 0x01
        /*0010*/ 	.byte	0x02, 0x03, 0x00, 0x00, 0x02, 0x06, 0x01, 0x00, 0x04, 0x0b, 0x08, 0x00, 0x09, 0x00, 0x00, 0x00
        /*0020*/ 	.byte	0x00, 0x00, 0x00, 0x00


//--------------------- .nv.info._Z6MatMulPfS_S_ii --------------------------
	.section	.nv.info._Z6MatMulPfS_S_ii,"",@"SHT_CUDA_INFO"
	.sectionflags	@""
	.align	4


	//----- nvinfo : EIATTR_CUDA_API_VERSION
	.align		4
        /*0000*/ 	.byte	0x04, 0x37
        /*0002*/ 	.short	(.L_7 - .L_6)
.L_6:
        /*0004*/ 	.word	0x00000082


	//----- nvinfo : EIATTR_KPARAM_INFO
	.align		4
.L_7:
        /*0008*/ 	.byte	0x04, 0x17
        /*000a*/ 	.short	(.L_9 - .L_8)
.L_8:
        /*000c*/ 	.word	0x00000000
        /*0010*/ 	.short	0x0004
        /*0012*/ 	.short	0x001c
        /*0014*/ 	.byte	0x00, 0xf0, 0x11, 0x00


	//----- nvinfo : EIATTR_KPARAM_INFO
	.align		4
.L_9:
        /*0018*/ 	.byte	0x04, 0x17
        /*001a*/ 	.short	(.L_11 - .L_10)
.L_10:
        /*001c*/ 	.word	0x00000000
        /*0020*/ 	.short	0x0003
        /*0022*/ 	.short	0x0018
        /*0024*/ 	.byte	0x00, 0xf0, 0x11, 0x00


	//----- nvinfo : EIATTR_KPARAM_INFO
	.align		4
.L_11:
        /*0028*/ 	.byte	0x04, 0x17
        /*002a*/ 	.short	(.L_13 - .L_12)
.L_12:
        /*002c*/ 	.word	0x00000000
        /*0030*/ 	.short	0x0002
        /*0032*/ 	.short	0x0010
        /*0034*/ 	.byte	0x00, 0xf5, 0x21, 0x00


	//----- nvinfo : EIATTR_KPARAM_INFO
	.align		4
.L_13:
        /*0038*/ 	.byte	0x04, 0x17
        /*003a*/ 	.short	(.L_15 - .L_14)
.L_14:
        /*003c*/ 	.word	0x00000000
        /*0040*/ 	.short	0x0001
        /*0042*/ 	.short	0x0008
        /*0044*/ 	.byte	0x00, 0xf5, 0x21, 0x00


	//----- nvinfo : EIATTR_KPARAM_INFO
	.align		4
.L_15:
        /*0048*/ 	.byte	0x04, 0x17
        /*004a*/ 	.short	(.L_17 - .L_16)
.L_16:
        /*004c*/ 	.word	0x00000000
        /*0050*/ 	.short	0x0000
        /*0052*/ 	.short	0x0000
        /*0054*/ 	.byte	0x00, 0xf5, 0x21, 0x00


	//----- nvinfo : EIATTR_SPARSE_MMA_MASK
	.align		4
.L_17:
        /*0058*/ 	.byte	0x03, 0x50
        /*005a*/ 	.short	0x0000


	//----- nvinfo : EIATTR_MAXREG_COUNT
	.align		4
        /*005c*/ 	.byte	0x03, 0x1b
        /*005e*/ 	.short	0x00ff


	//----- nvinfo : EIATTR_NUM_BARRIERS
	.align		4
        /*0060*/ 	.byte	0x02, 0x4c
        /*0062*/ 	.byte	0x01
	.zero		1


	//----- nvinfo : EIATTR_MERCURY_ISA_VERSION
	.align		4
        /*0064*/ 	.byte	0x03, 0x5f
        /*0066*/ 	.short	0x0101


	//----- nvinfo : EIATTR_VRC_CTA_INIT_COUNT
	.align		4
        /*0068*/ 	.byte	0x02, 0x4a
	.zero		1
	.zero		1


	//----- nvinfo : EIATTR_EXIT_INSTR_OFFSETS
	.align		4
        /*006c*/ 	.byte	0x04, 0x1c
        /*006e*/ 	.short	(.L_19 - .L_18)


	//   ....[0]....
.L_18:
        /*0070*/ 	.word	0x00000280


	//   ....[1]....
        /*0074*/ 	.word	0x00000390


	//----- nvinfo : EIATTR_CBANK_PARAM_SIZE
	.align		4
.L_19:
        /*0078*/ 	.byte	0x03, 0x19
        /*007a*/ 	.short	0x0020


	//----- nvinfo : EIATTR_PARAM_CBANK
	.align		4
        /*007c*/ 	.byte	0x04, 0x0a
        /*007e*/ 	.short	(.L_21 - .L_20)
	.align		4
.L_20:
        /*0080*/ 	.word	index@(.nv.constant0._Z6MatMulPfS_S_ii)
        /*0084*/ 	.short	0x0380
        /*0086*/ 	.short	0x0020


	//----- nvinfo : EIATTR_SW_WAR
	.align		4
.L_21:
        /*0088*/ 	.byte	0x04, 0x36
        /*008a*/ 	.short	(.L_23 - .L_22)
.L_22:
        /*008c*/ 	.word	0x00000008
.L_23:


//--------------------- .nv.callgraph             --------------------------
	.section	.nv.callgraph,"",@"SHT_CUDA_CALLGRAPH"
	.align	4
	.sectionentsize	8
	.align		4
        /*0000*/ 	.word	0x00000000
	.align		4
        /*0004*/ 	.word	0xffffffff
	.align		4
        /*0008*/ 	.word	0x00000000
	.align		4
        /*000c*/ 	.word	0xfffffffe
	.align		4
        /*0010*/ 	.word	0x00000000
	.align		4
        /*0014*/ 	.word	0xfffffffd
	.align		4
        /*0018*/ 	.word	0x00000000
	.align		4
        /*001c*/ 	.word	0xfffffffc


//--------------------- .text._Z6MatMulPfS_S_ii   --------------------------
	.section	.text._Z6MatMulPfS_S_ii,"ax",@progbits
	.align	128
        .global         _Z6MatMulPfS_S_ii
        .type           _Z6MatMulPfS_S_ii,@function
        .size           _Z6MatMulPfS_S_ii,(.L_x_1 - _Z6MatMulPfS_S_ii)
        .other          _Z6MatMulPfS_S_ii,@"STO_CUDA_ENTRY STV_DEFAULT"
_Z6MatMulPfS_S_ii:
.text._Z6MatMulPfS_S_ii:
[----:B------:R-:W-:Y:S08]  /*0000*/  LDC R1, c[0x0][0x37c] ;  /* 0x0000df00ff017b82 */ /* 0x000ff00000000800 */
[----:B------:R-:W0:Y:S01]  /*0010*/  LDC R9, c[0x0][0x39c] ;  /* 0x0000e700ff097b82 */ /* 0x000e220000000800 */
[----:B------:R-:W1:Y:S01]  /*0020*/  S2R R2, SR_CTAID.X ;  /* 0x0000000000027919 */ /* 0x000e620000002500 */
[----:B------:R-:W1:Y:S01]  /*0030*/  LDCU UR4, c[0x0][0x360] ;  /* 0x00006c00ff0477ac */ /* 0x000e620008000800 */
[----:B------:R-:W1:Y:S01]  /*0040*/  S2R R7, SR_TID.X ;  /* 0x0000000000077919 */ /* 0x000e620000002100 */
[----:B------:R-:W2:Y:S01]  /*0050*/  LDCU UR6, c[0x0][0x398] ;  /* 0x00007300ff0677ac */ /* 0x000ea20008000800 */
[----:B0-----:R-:W-:-:S02]  /*0060*/  IABS R0, R9 ;  /* 0x0000000900007213 */ /* 0x001fc40000000000 */
[-C--:B------:R-:W-:Y:S02]  /*0070*/  LOP3.LUT R10, RZ, R9.reuse, RZ, 0x33, !PT ;  /* 0x00000009ff0a7212 */ /* 0x080fe400078e33ff */
[----:B------:R-:W0:Y:S01]  /*0080*/  I2F.RP R3, R0 ;  /* 0x0000000000037306 */ /* 0x000e220000209400 */
[----:B-1----:R-:W-:Y:S01]  /*0090*/  IMAD R2, R2, UR4, R7 ;  /* 0x0000000402027c24 */ /* 0x002fe2000f8e0207 */
[----:B------:R-:W1:Y:S04]  /*00a0*/  LDCU.64 UR4, c[0x0][0x358] ;  /* 0x00006b00ff0477ac */ /* 0x000e680008000a00 */
[----:B------:R-:W-:Y:S02]  /*00b0*/  ISETP.GE.AND P2, PT, R2, R9, PT ;  /* 0x000000090200720c */ /* 0x000fe40003f46270 */
[----:B0-----:R-:W0:Y:S02]  /*00c0*/  MUFU.RCP R3, R3 ;  /* 0x0000000300037308 */ /* 0x001e240000001000 */
[----:B0-----:R-:W-:-:S06]  /*00d0*/  VIADD R4, R3, 0xffffffe ;  /* 0x0ffffffe03047836 */ /* 0x001fcc0000000000 */
[----:B------:R0:W3:Y:S02]  /*00e0*/  F2I.FTZ.U32.TRUNC.NTZ R5, R4 ;  /* 0x0000000400057305 */ /* 0x0000e4000021f000 */
[----:B0-----:R-:W-:Y:S02]  /*00f0*/  HFMA2 R4, -RZ, RZ, 0, 0 ;  /* 0x00000000ff047431 */ /* 0x001fe400000001ff */
[----:B---3--:R-:W-:-:S04]  /*0100*/  IMAD.MOV R11, RZ, RZ, -R5 ;  /* 0x000000ffff0b7224 */ /* 0x008fc800078e0a05 */
[----:B------:R-:W-:Y:S01]  /*0110*/  IMAD R7, R11, R0, RZ ;  /* 0x000000000b077224 */ /* 0x000fe200078e02ff */
[----:B------:R-:W-:-:S03]  /*0120*/  IABS R11, R2 ;  /* 0x00000002000b7213 */ /* 0x000fc60000000000 */
[----:B------:R-:W-:-:S06]  /*0130*/  IMAD.HI.U32 R5, R5, R7, R4 ;  /* 0x0000000705057227 */ /* 0x000fcc00078e0004 */
[----:B------:R-:W-:-:S04]  /*0140*/  IMAD.HI.U32 R3, R5, R11, RZ ;  /* 0x0000000b05037227 */ /* 0x000fc800078e00ff */
[----:B------:R-:W-:-:S04]  /*0150*/  IMAD.MOV R4, RZ, RZ, -R3 ;  /* 0x000000ffff047224 */ /* 0x000fc800078e0a03 */
[----:B------:R-:W-:Y:S01]  /*0160*/  IMAD R11, R0, R4, R11 ;  /* 0x00000004000b7224 */ /* 0x000fe200078e020b */
[----:B------:R-:W-:-:S04]  /*0170*/  LOP3.LUT R4, R2, R9, RZ, 0x3c, !PT ;  /* 0x0000000902047212 */ /* 0x000fc800078e3cff */
[----:B------:R-:W-:Y:S02]  /*0180*/  ISETP.GT.U32.AND P3, PT, R0, R11, PT ;  /* 0x0000000b0000720c */ /* 0x000fe40003f64070 */
[----:B------:R-:W-:Y:S02]  /*0190*/  ISETP.GE.AND P0, PT, R4, RZ, PT ;  /* 0x000000ff0400720c */ /* 0x000fe40003f06270 */
[----:B------:R-:W0:Y:S09]  /*01a0*/  @!P2 LDC.64 R4, c[0x0][0x390] ;  /* 0x0000e400ff04ab82 */ /* 0x000e320000000a00 */
[----:B------:R-:W-:Y:S01]  /*01b0*/  @!P3 IMAD.IADD R11, R11, 0x1, -R0 ;  /* 0x000000010b0bb824 */ /* 0x000fe200078e0a00 */
[----:B------:R-:W-:-:S04]  /*01c0*/  @!P3 IADD3 R3, PT, PT, R3, 0x1, RZ ;  /* 0x000000010303b810 */ /* 0x000fc80007ffe0ff */
[----:B------:R-:W-:Y:S01]  /*01d0*/  ISETP.GE.U32.AND P1, PT, R11, R0, PT ;  /* 0x000000000b00720c */ /* 0x000fe20003f26070 */
[----:B0-----:R-:W-:-:S12]  /*01e0*/  @!P2 IMAD.WIDE R4, R2, 0x4, R4 ;  /* 0x000000040204a825 */ /* 0x001fd800078e0204 */
[----:B------:R-:W-:Y:S01]  /*01f0*/  @P1 VIADD R3, R3, 0x1 ;  /* 0x0000000103031836 */ /* 0x000fe20000000000 */
[----:B------:R-:W-:Y:S01]  /*0200*/  ISETP.NE.AND P1, PT, R9, RZ, PT ;  /* 0x000000ff0900720c */ /* 0x000fe20003f25270 */
[----:B-1----:R0:W-:Y:S03]  /*0210*/  @!P2 STG.E desc[UR4][R4.64], RZ ;  /* 0x000000ff0400a986 */ /* 0x0021e6000c101904 */
[----:B------:R-:W-:-:S04]  /*0220*/  @!P0 IADD3 R3, PT, PT, -R3, RZ, RZ ;  /* 0x000000ff03038210 */ /* 0x000fc80007ffe1ff */
[----:B------:R-:W-:Y:S01]  /*0230*/  SEL R13, R10, R3, !P1 ;  /* 0x000000030a0d7207 */ /* 0x000fe20004800000 */
[----:B--2---:R-:W-:Y:S01]  /*0240*/  IMAD R3, R9, UR6, RZ ;  /* 0x0000000609037c24 */ /* 0x004fe2000f8e02ff */
[----:B------:R-:W-:Y:S02]  /*0250*/  BAR.SYNC.DEFER_BLOCKING 0x0 ;  /* 0x0000000000007b1d */ /* 0x000fe40000010000 */
[----:B------:R-:W-:-:S04]  /*0260*/  ISETP.GE.AND P0, PT, R13, UR6, PT ;  /* 0x000000060d007c0c */ /* 0x000fc8000bf06270 */
[----:B------:R-:W-:-:S13]  /*0270*/  ISETP.GE.OR P0, PT, R2, R3, P0 ;  /* 0x000000030200720c */ /* 0x000fda0000706670 */
[----:B0-----:R-:W-:Y:S05]  /*0280*/  @P0 EXIT ;  /* 0x000000000000094d */ /* 0x001fea0003800000 */
[----:B------:R-:W0:Y:S08]  /*0290*/  LDC.64 R4, c[0x0][0x380] ;  /* 0x0000e000ff047b82 */ /* 0x000e300000000a00 */
[----:B------:R-:W1:Y:S08]  /*02a0*/  LDC.64 R6, c[0x0][0x388] ;  /* 0x0000e200ff067b82 */ /* 0x000e700000000a00 */
[----:B------:R-:W2:Y:S01]  /*02b0*/  LDC.64 R8, c[0x0][0x390] ;  /* 0x0000e400ff087b82 */ /* 0x000ea20000000a00 */
[----:B0-----:R-:W-:-:S06]  /*02c0*/  IMAD.WIDE R4, R13, 0x4, R4 ;  /* 0x000000040d047825 */ /* 0x001fcc00078e0204 */
[----:B------:R-:W3:Y:S01]  /*02d0*/  LDG.E R4, desc[UR4][R4.64] ;  /* 0x0000000404047981 */ /* 0x000ee2000c1e1900 */
[----:B-1----:R-:W-:-:S06]  /*02e0*/  IMAD.WIDE R6, R2, 0x4, R6 ;  /* 0x0000000402067825 */ /* 0x002fcc00078e0206 */
[----:B------:R-:W3:Y:S01]  /*02f0*/  LDG.E R7, desc[UR4][R6.64] ;  /* 0x0000000406077981 */ /* 0x000ee2000c1e1900 */
[----:B------:R-:W-:Y:S02]  /*0300*/  ISETP.GE.AND P2, PT, R2, RZ, PT ;  /* 0x000000ff0200720c */ /* 0x000fe40003f46270 */
[----:B------:R-:W-:Y:S01]  /*0310*/  ISETP.GT.U32.AND P0, PT, R0, R11, PT ;  /* 0x0000000b0000720c */ /* 0x000fe20003f04070 */
[----:B------:R-:W-:-:S05]  /*0320*/  IMAD.IADD R0, R11, 0x1, -R0 ;  /* 0x000000010b007824 */ /* 0x000fca00078e0a00 */
[----:B------:R-:W-:-:S05]  /*0330*/  SEL R11, R0, R11, !P0 ;  /* 0x0000000b000b7207 */ /* 0x000fca0004000000 */
[----:B------:R-:W-:-:S04]  /*0340*/  @!P2 IADD3 R11, PT, PT, -R11, RZ, RZ ;  /* 0x000000ff0b0ba210 */ /* 0x000fc80007ffe1ff */
[----:B------:R-:W-:-:S05]  /*0350*/  SEL R3, R10, R11, !P1 ;  /* 0x0000000b0a037207 */ /* 0x000fca0004800000 */
[----:B--2---:R-:W-:-:S04]  /*0360*/  IMAD.WIDE R2, R3, 0x4, R8 ;  /* 0x0000000403027825 */ /* 0x004fc800078e0208 */
[----:B---3--:R-:W-:-:S05]  /*0370*/  FMUL R11, R4, R7 ;  /* 0x00000007040b7220 */ /* 0x008fca0000400000 */
[----:B------:R-:W-:Y:S01]  /*0380*/  REDG.E.ADD.F32.FTZ.RN.STRONG.GPU desc[UR4][R2.64], R11 ;  /* 0x0000000b020079a6 */ /* 0x000fe2000c12f304 */
[----:B------:R-:W-:Y:S05]  /*0390*/  EXIT ;  /* 0x000000000000794d */ /* 0x000fea0003800000 */
.L_x_0:
[----:B------:R-:W-:-:S00]  /*03a0*/  BRA `(.L_x_0) ;  /* 0xfffffffc00fc7947 */ /* 0x000fc0000383ffff */
[----:B------:R-:W-:-:S00]  /*03b0*/  NOP ;  /* 0x0000000000007918 */ /* 0x000fc00000000000 */
        /* <DEDUP_REMOVED lines=12> */
.L_x_1:


//--------------------- .nv.shared.reserved.0     --------------------------
	.section	.nv.shared.reserved.0,"aw",@nobits
	.weak		__nv_reservedSMEM_offset_0_alias
	.size		__nv_reservedSMEM_offset_0_alias, 0, 64
	.other		__nv_reservedSMEM_offset_0_alias,@"STO_CUDA_RESERVED_SHARED STV_DEFAULT"
__nv_reservedSMEM_offset_0_alias:
	.zero		0
	.zero		64


//--------------------- .nv.constant0._Z6MatMulPfS_S_ii --------------------------
	.section	.nv.constant0._Z6MatMulPfS_S_ii,"a",@progbits
	.sectionflags	@""
	.align	4
.nv.constant0._Z6MatMulPfS_S_ii:
	.zero		928


//--------------------- SYMBOLS --------------------------

	.type		.nv.reservedSmem.offset0,@object
	.size		.nv.reservedSmem.offset0,0x4
